	.headerflags	@"EF_CUDA_TEXMODE_UNIFIED EF_CUDA_64BIT_ADDRESS EF_CUDA_ACCELERATORS EF_CUDA_SM90 EF_CUDA_VIRTUAL_SM(EF_CUDA_SM90)"
	.elftype	@"ET_EXEC"


//--------------------- .nv.info                  --------------------------
	.section	.nv.info,"",@"SHT_CUDA_INFO"
	.align	4


	//----- nvinfo : EIATTR_REGCOUNT
	.align		4
        /*0000*/ 	.byte	0x04, 0x2f
        /*0002*/ 	.short	(.L_1 - .L_0)
	.align		4
.L_0:
        /*0004*/ 	.word	index@(triton_poi_fused_relu_threshold_backward_0)
        /*0008*/ 	.word	0x0000000e


	//----- nvinfo : EIATTR_MIN_STACK_SIZE
	.align		4
.L_1:
        /*000c*/ 	.byte	0x04, 0x12
        /*000e*/ 	.short	(.L_3 - .L_2)
	.align		4
.L_2:
        /*0010*/ 	.word	index@(triton_poi_fused_relu_threshold_backward_0)
        /*0014*/ 	.word	0x00000000


	//----- nvinfo : EIATTR_FRAME_SIZE
	.align		4
.L_3:
        /*0018*/ 	.byte	0x04, 0x11
        /*001a*/ 	.short	(.L_5 - .L_4)
	.align		4
.L_4:
        /*001c*/ 	.word	index@(triton_poi_fused_relu_threshold_backward_0)
        /*0020*/ 	.word	0x00000000


	//----- nvinfo : EIATTR_MIN_STACK_SIZE
	.align		4
.L_5:
        /*0024*/ 	.byte	0x04, 0x12
        /*0026*/ 	.short	(.L_7 - .L_6)
	.align		4
.L_6:
        /*0028*/ 	.word	index@(triton_poi_fused_relu_threshold_backward_0)
        /*002c*/ 	.word	0x00000000
.L_7:


//--------------------- .nv.info.triton_poi_fused_relu_threshold_backward_0 --------------------------
	.section	.nv.info.triton_poi_fused_relu_threshold_backward_0,"",@"SHT_CUDA_INFO"
	.sectionflags	@""
	.align	4


	//----- nvinfo : EIATTR_CUDA_API_VERSION
	.align		4
        /*0000*/ 	.byte	0x04, 0x37
        /*0002*/ 	.short	(.L_9 - .L_8)
.L_8:
        /*0004*/ 	.word	0x0000007c


	//----- nvinfo : EIATTR_KPARAM_INFO
	.align		4
.L_9:
        /*0008*/ 	.byte	0x04, 0x17
        /*000a*/ 	.short	(.L_11 - .L_10)
.L_10:
        /*000c*/ 	.word	0x00000000
        /*0010*/ 	.short	0x0004
        /*0012*/ 	.short	0x0020
        /*0014*/ 	.byte	0x00, 0xf0, 0x11, 0x00


	//----- nvinfo : EIATTR_KPARAM_INFO
	.align		4
.L_11:
        /*0018*/ 	.byte	0x04, 0x17
        /*001a*/ 	.short	(.L_13 - .L_12)
.L_12:
        /*001c*/ 	.word	0x00000000
        /*0020*/ 	.short	0x0003
        /*0022*/ 	.short	0x0018
        /*0024*/ 	.byte	0x00, 0xf4, 0x21, 0x00


	//----- nvinfo : EIATTR_KPARAM_INFO
	.align		4
.L_13:
        /*0028*/ 	.byte	0x04, 0x17
        /*002a*/ 	.short	(.L_15 - .L_14)
.L_14:
        /*002c*/ 	.word	0x00000000
        /*0030*/ 	.short	0x0002
        /*0032*/ 	.short	0x0010
        /*0034*/ 	.byte	0x00, 0xf4, 0x21, 0x00


	//----- nvinfo : EIATTR_KPARAM_INFO
	.align		4
.L_15:
        /*0038*/ 	.byte	0x04, 0x17
        /*003a*/ 	.short	(.L_17 - .L_16)
.L_16:
        /*003c*/ 	.word	0x00000000
        /*0040*/ 	.short	0x0001
        /*0042*/ 	.short	0x0008
        /*0044*/ 	.byte	0x00, 0xf4, 0x21, 0x00


	//----- nvinfo : EIATTR_KPARAM_INFO
	.align		4
.L_17:
        /*0048*/ 	.byte	0x04, 0x17
        /*004a*/ 	.short	(.L_19 - .L_18)
.L_18:
        /*004c*/ 	.word	0x00000000
        /*0050*/ 	.short	0x0000
        /*0052*/ 	.short	0x0000
        /*0054*/ 	.byte	0x00, 0xf4, 0x21, 0x00


	//----- nvinfo : EIATTR_SPARSE_MMA_MASK
	.align		4
.L_19:
        /*0058*/ 	.byte	0x03, 0x50
        /*005a*/ 	.short	0x0000


	//----- nvinfo : EIATTR_MAXREG_COUNT
	.align		4
        /*005c*/ 	.byte	0x03, 0x1b
        /*005e*/ 	.short	0x00ff


	//----- nvinfo : EIATTR_EXIT_INSTR_OFFSETS
	.align		4
        /*0060*/ 	.byte	0x04, 0x1c
        /*0062*/ 	.short	(.L_21 - .L_20)


	//   ....[0]....
.L_20:
        /*0064*/ 	.word	0x00000260


	//   ....[1]....
        /*0068*/ 	.word	0x00000280


	//----- nvinfo : EIATTR_REQNTID
	.align		4
.L_21:
        /*006c*/ 	.byte	0x04, 0x10
        /*006e*/ 	.short	(.L_23 - .L_22)
.L_22:
        /*0070*/ 	.word	0x00000080
        /*0074*/ 	.word	0x00000001
        /*0078*/ 	.word	0x00000001


	//----- nvinfo : EIATTR_CBANK_PARAM_SIZE
	.align		4
.L_23:
        /*007c*/ 	.byte	0x03, 0x19
        /*007e*/ 	.short	0x0024


	//----- nvinfo : EIATTR_PARAM_CBANK
	.align		4
        /*0080*/ 	.byte	0x04, 0x0a
        /*0082*/ 	.short	(.L_25 - .L_24)
	.align		4
.L_24:
        /*0084*/ 	.word	index@(.nv.constant0.triton_poi_fused_relu_threshold_backward_0)
        /*0088*/ 	.short	0x0210
        /*008a*/ 	.short	0x0024


	//----- nvinfo : EIATTR_SW_WAR
	.align		4
.L_25:
        /*008c*/ 	.byte	0x04, 0x36
        /*008e*/ 	.short	(.L_27 - .L_26)
.L_26:
        /*0090*/ 	.word	0x00000008
.L_27:


//--------------------- .nv.callgraph             --------------------------
	.section	.nv.callgraph,"",@"SHT_CUDA_CALLGRAPH"
	.align	4
	.sectionentsize	8
	.align		4
        /*0000*/ 	.word	0x00000000
	.align		4
        /*0004*/ 	.word	0xffffffff
	.align		4
        /*0008*/ 	.word	0x00000000
	.align		4
        /*000c*/ 	.word	0xfffffffe
	.align		4
        /*0010*/ 	.word	0x00000000
	.align		4
        /*0014*/ 	.word	0xfffffffd
	.align		4
        /*0018*/ 	.word	0x00000000
	.align		4
        /*001c*/ 	.word	0xfffffffc


//--------------------- .text.triton_poi_fused_relu_threshold_backward_0 --------------------------
	.section	.text.triton_poi_fused_relu_threshold_backward_0,"ax",@progbits
	.align	128
        .global         triton_poi_fused_relu_threshold_backward_0
        .type           triton_poi_fused_relu_threshold_backward_0,@function
        .size           triton_poi_fused_relu_threshold_backward_0,(.L_x_1 - triton_poi_fused_relu_threshold_backward_0)
        .other          triton_poi_fused_relu_threshold_backward_0,@"STO_CUDA_ENTRY STV_DEFAULT"
triton_poi_fused_relu_threshold_backward_0:
.text.triton_poi_fused_relu_threshold_backward_0:
[----:B------:R-:W0:Y:S02]  /*0000*/  LDC R1, c[0x0][0x28] ;  /* 0x00000a00ff017b82 */ /* 0x000e240000000800 */
[----:B------:R-:W1:Y:S01]  /*0010*/  S2R R0, SR_TID.X ;  /* 0x0000000000007919 */ /* 0x000e620000002100 */
[----:B------:R-:W2:Y:S01]  /*0020*/  LDC.64 R4, c[0x0][0x218] ;  /* 0x00008600ff047b82 */ /* 0x000ea20000000a00 */
[----:B------:R-:W-:Y:S02]  /*0030*/  CS2R R8, SRZ ;  /* 0x0000000000087805 */ /* 0x000fe4000001ff00 */
[----:B------:R-:W-:Y:S01]  /*0040*/  CS2R R10, SRZ ;  /* 0x00000000000a7805 */ /* 0x000fe2000001ff00 */
[----:B------:R-:W3:Y:S01]  /*0050*/  S2R R7, SR_CTAID.X ;  /* 0x0000000000077919 */ /* 0x000ee20000002500 */
[----:B------:R-:W-:Y:S01]  /*0060*/  ULDC.64 UR4, c[0x0][0x208] ;  /* 0x0000820000047ab9 */ /* 0x000fe20000000a00 */
[----:B------:R-:W-:Y:S02]  /*0070*/  ULDC.64 UR6, c[0x0][0x228] ;  /* 0x00008a0000067ab9 */ /* 0x000fe40000000a00 */
[----:B------:R-:W4:Y:S01]  /*0080*/  LDC.64 R2, c[0x0][0x210] ;  /* 0x00008400ff027b82 */ /* 0x000f220000000a00 */
[----:B-1----:R-:W-:Y:S01]  /*0090*/  IMAD.SHL.U32 R0, R0, 0x2, RZ ;  /* 0x0000000200007824 */ /* 0x002fe200078e00ff */
[----:B---3--:R-:W-:-:S04]  /*00a0*/  SHF.R.S32.HI R6, RZ, 0x17, R7 ;  /* 0x00000017ff067819 */ /* 0x008fc80000011407 */
[----:B------:R-:W-:-:S05]  /*00b0*/  LOP3.LUT R0, R0, 0xfe, RZ, 0xc0, !PT ;  /* 0x000000fe00007812 */ /* 0x000fca00078ec0ff */
[----:B------:R-:W-:Y:S01]  /*00c0*/  IMAD R0, R7, 0x100, R0 ;  /* 0x0000010007007824 */ /* 0x000fe200078e0200 */
[----:B------:R-:W-:-:S03]  /*00d0*/  SGXT R7, R6, 0x1 ;  /* 0x000000010607781a */ /* 0x000fc60000000200 */
[C---:B----4-:R-:W-:Y:S01]  /*00e0*/  IMAD.WIDE R2, R0.reuse, 0x4, R2 ;  /* 0x0000000400027825 */ /* 0x050fe200078e0202 */
[----:B------:R-:W-:Y:S02]  /*00f0*/  LEA.HI R7, R7, R0, RZ, 0x2 ;  /* 0x0000000007077211 */ /* 0x000fe400078f10ff */
[----:B------:R-:W-:Y:S02]  /*0100*/  ISETP.GE.AND P0, PT, R0, 0x100, PT ;  /* 0x000001000000780c */ /* 0x000fe40003f06270 */
[----:B------:R-:W-:-:S05]  /*0110*/  LOP3.LUT R7, R7, 0xfffffffc, RZ, 0xc0, !PT ;  /* 0xfffffffc07077812 */ /* 0x000fca00078ec0ff */
[----:B------:R-:W-:-:S04]  /*0120*/  IMAD.IADD R7, R0, 0x1, -R7 ;  /* 0x0000000100077824 */ /* 0x000fc800078e0a07 */
[----:B--2---:R-:W-:Y:S02]  /*0130*/  IMAD.WIDE R4, R7, 0x4, R4 ;  /* 0x0000000407047825 */ /* 0x004fe400078e0204 */
[----:B------:R1:W2:Y:S01]  /*0140*/  @!P0 LDG.E.64 R8, desc[UR4][R2.64] ;  /* 0x0000000402088981 */ /* 0x0002a2000c1e1b00 */
[----:B------:R-:W1:Y:S03]  /*0150*/  LDC.64 R6, c[0x0][0x220] ;  /* 0x00008800ff067b82 */ /* 0x000e660000000a00 */
[----:B------:R-:W2:Y:S01]  /*0160*/  @!P0 LDG.E.EL.64 R10, desc[UR4][R4.64] ;  /* 0x00000004040a8981 */ /* 0x000ea2000c2e1b00 */
[----:B-1----:R-:W-:Y:S01]  /*0170*/  IMAD.WIDE R2, R0, 0x4, R6 ;  /* 0x0000000400027825 */ /* 0x002fe200078e0206 */
[----:B--2---:R-:W-:-:S03]  /*0180*/  FSETP.GEU.AND P2, PT, R8, -R10, PT ;  /* 0x8000000a0800720b */ /* 0x004fc60003f4e000 */
[----:B------:R-:W-:Y:S01]  /*0190*/  FADD R8, R10, R8 ;  /* 0x000000080a087221 */ /* 0x000fe20000000000 */
[----:B------:R-:W-:Y:S01]  /*01a0*/  FADD R10, R11, R9 ;  /* 0x000000090b0a7221 */ /* 0x000fe20000000000 */
[----:B------:R-:W-:-:S03]  /*01b0*/  FSETP.GEU.AND P1, PT, R9, -R11, PT ;  /* 0x8000000b0900720b */ /* 0x000fc60003f2e000 */
[----:B------:R-:W-:Y:S02]  /*01c0*/  FSEL R8, R8, RZ, P2 ;  /* 0x000000ff08087208 */ /* 0x000fe40001000000 */
[----:B------:R-:W-:Y:S02]  /*01d0*/  FSEL R9, R10, RZ, P1 ;  /* 0x000000ff0a097208 */ /* 0x000fe40000800000 */
[----:B------:R-:W-:Y:S02]  /*01e0*/  FSETP.GTU.AND P3, PT, R8, RZ, PT ;  /* 0x000000ff0800720b */ /* 0x000fe40003f6c000 */
[----:B------:R-:W-:Y:S01]  /*01f0*/  FSETP.GTU.AND P2, PT, R9, RZ, PT ;  /* 0x000000ff0900720b */ /* 0x000fe20003f4c000 */
[----:B------:R1:W-:Y:S01]  /*0200*/  @!P0 STG.E.64 desc[UR4][R2.64], R8 ;  /* 0x0000000802008986 */ /* 0x0003e2000c101b04 */
[----:B------:R-:W-:Y:S02]  /*0210*/  IADD3 R4, P1, R0, UR6, RZ ;  /* 0x0000000600047c10 */ /* 0x000fe4000ff3e0ff */
[----:B------:R-:W-:-:S02]  /*0220*/  SEL R6, RZ, 0x1, P3 ;  /* 0x00000001ff067807 */ /* 0x000fc40001800000 */
[----:B------:R-:W-:Y:S02]  /*0230*/  SEL R7, RZ, 0x100, P2 ;  /* 0x00000100ff077807 */ /* 0x000fe40001000000 */
[----:B------:R-:W-:-:S03]  /*0240*/  LEA.HI.X.SX32 R5, R0, UR7, 0x1, P1 ;  /* 0x0000000700057c11 */ /* 0x000fc600088f0eff */
[----:B------:R-:W-:Y:S01]  /*0250*/  IMAD.IADD R7, R6, 0x1, R7 ;  /* 0x0000000106077824 */ /* 0x000fe200078e0207 */
[----:B------:R-:W-:Y:S06]  /*0260*/  @P0 EXIT ;  /* 0x000000000000094d */ /* 0x000fec0003800000 */
[----:B------:R-:W-:Y:S01]  /*0270*/  STG.E.U16 desc[UR4][R4.64], R7 ;  /* 0x0000000704007986 */ /* 0x000fe2000c101504 */
[----:B------:R-:W-:Y:S05]  /*0280*/  EXIT ;  /* 0x000000000000794d */ /* 0x000fea0003800000 */
.L_x_0:
[----:B------:R-:W-:-:S00]  /*0290*/  BRA `(.L_x_0) ;  /* 0xfffffffc00fc7947 */ /* 0x000fc0000383ffff */
[----:B------:R-:W-:-:S00]  /*02a0*/  NOP ;  /* 0x0000000000007918 */ /* 0x000fc00000000000 */
        /* <DEDUP_REMOVED lines=13> */
.L_x_1:


//--------------------- .nv.constant0.triton_poi_fused_relu_threshold_backward_0 --------------------------
	.section	.nv.constant0.triton_poi_fused_relu_threshold_backward_0,"a",@progbits
	.sectionflags	@""
	.align	4
.nv.constant0.triton_poi_fused_relu_threshold_backward_0:
	.zero		564
